//
// Generated by NVIDIA NVVM Compiler
//
// Compiler Build ID: CL-36424714
// Cuda compilation tools, release 13.0, V13.0.88
// Based on NVVM 20.0.0
//

.version 9.0
.target sm_100
.address_size 64

	// .globl	_Z15matrixAddKernelPfS_S_ii

.visible .entry _Z15matrixAddKernelPfS_S_ii(
	.param .u64 .ptr .align 1 _Z15matrixAddKernelPfS_S_ii_param_0,
	.param .u64 .ptr .align 1 _Z15matrixAddKernelPfS_S_ii_param_1,
	.param .u64 .ptr .align 1 _Z15matrixAddKernelPfS_S_ii_param_2,
	.param .u32 _Z15matrixAddKernelPfS_S_ii_param_3,
	.param .u32 _Z15matrixAddKernelPfS_S_ii_param_4
)
{
	.reg .pred 	%p<4>;
	.reg .b32 	%r<12>;
	.reg .b32 	%f<4>;
	.reg .b64 	%rd<11>;

	ld.param.u64 	%rd1, [_Z15matrixAddKernelPfS_S_ii_param_0];
	ld.param.u64 	%rd2, [_Z15matrixAddKernelPfS_S_ii_param_1];
	ld.param.u64 	%rd3, [_Z15matrixAddKernelPfS_S_ii_param_2];
	ld.param.u32 	%r3, [_Z15matrixAddKernelPfS_S_ii_param_3];
	ld.param.u32 	%r4, [_Z15matrixAddKernelPfS_S_ii_param_4];
	mov.u32 	%r5, %ctaid.y;
	mov.u32 	%r6, %ntid.y;
	mov.u32 	%r7, %tid.y;
	mad.lo.s32 	%r1, %r5, %r6, %r7;
	mov.u32 	%r8, %ctaid.x;
	mov.u32 	%r9, %ntid.x;
	mov.u32 	%r10, %tid.x;
	mad.lo.s32 	%r2, %r8, %r9, %r10;
	setp.ge.s32 	%p1, %r1, %r4;
	setp.ge.s32 	%p2, %r2, %r3;
	or.pred  	%p3, %p2, %p1;
	@%p3 bra 	$L__BB0_2;
	cvta.to.global.u64 	%rd4, %rd1;
	cvta.to.global.u64 	%rd5, %rd2;
	cvta.to.global.u64 	%rd6, %rd3;
	mad.lo.s32 	%r11, %r3, %r1, %r2;
	mul.wide.s32 	%rd7, %r11, 4;
	add.s64 	%rd8, %rd4, %rd7;
	ld.global.f32 	%f1, [%rd8];
	add.s64 	%rd9, %rd5, %rd7;
	ld.global.f32 	%f2, [%rd9];
	add.f32 	%f3, %f1, %f2;
	add.s64 	%rd10, %rd6, %rd7;
	st.global.f32 	[%rd10], %f3;
$L__BB0_2:
	ret;

}
	// .globl	_Z20matrixMultiplyKernelPfS_S_iii
.visible .entry _Z20matrixMultiplyKernelPfS_S_iii(
	.param .u64 .ptr .align 1 _Z20matrixMultiplyKernelPfS_S_iii_param_0,
	.param .u64 .ptr .align 1 _Z20matrixMultiplyKernelPfS_S_iii_param_1,
	.param .u64 .ptr .align 1 _Z20matrixMultiplyKernelPfS_S_iii_param_2,
	.param .u32 _Z20matrixMultiplyKernelPfS_S_iii_param_3,
	.param .u32 _Z20matrixMultiplyKernelPfS_S_iii_param_4,
	.param .u32 _Z20matrixMultiplyKernelPfS_S_iii_param_5
)
{
	.reg .pred 	%p<13>;
	.reg .b32 	%r<41>;
	.reg .b32 	%f<68>;
	.reg .b64 	%rd<53>;

	ld.param.u64 	%rd7, [_Z20matrixMultiplyKernelPfS_S_iii_param_0];
	ld.param.u64 	%rd8, [_Z20matrixMultiplyKernelPfS_S_iii_param_1];
	ld.param.u64 	%rd6, [_Z20matrixMultiplyKernelPfS_S_iii_param_2];
	ld.param.u32 	%r18, [_Z20matrixMultiplyKernelPfS_S_iii_param_3];
	ld.param.u32 	%r20, [_Z20matrixMultiplyKernelPfS_S_iii_param_4];
	ld.param.u32 	%r19, [_Z20matrixMultiplyKernelPfS_S_iii_param_5];
	cvta.to.global.u64 	%rd1, %rd8;
	cvta.to.global.u64 	%rd2, %rd7;
	mov.u32 	%r21, %ctaid.y;
	mov.u32 	%r22, %ntid.y;
	mov.u32 	%r23, %tid.y;
	mad.lo.s32 	%r1, %r21, %r22, %r23;
	mov.u32 	%r24, %ctaid.x;
	mov.u32 	%r25, %ntid.x;
	mov.u32 	%r26, %tid.x;
	mad.lo.s32 	%r2, %r24, %r25, %r26;
	setp.ge.s32 	%p1, %r1, %r20;
	setp.ge.s32 	%p2, %r2, %r19;
	or.pred  	%p3, %p1, %p2;
	@%p3 bra 	$L__BB1_14;
	setp.lt.s32 	%p4, %r18, 1;
	mov.f32 	%f67, 0f00000000;
	@%p4 bra 	$L__BB1_13;
	mul.lo.s32 	%r3, %r18, %r1;
	and.b32  	%r4, %r18, 7;
	setp.lt.u32 	%p5, %r18, 8;
	mov.f32 	%f67, 0f00000000;
	mov.b32 	%r39, 0;
	@%p5 bra 	$L__BB1_5;
	and.b32  	%r39, %r18, 2147483640;
	neg.s32 	%r37, %r39;
	shl.b32 	%r7, %r19, 3;
	mul.wide.u32 	%rd9, %r3, 4;
	add.s64 	%rd10, %rd9, %rd2;
	add.s64 	%rd52, %rd10, 16;
	mov.f32 	%f67, 0f00000000;
	mul.wide.s32 	%rd13, %r19, 4;
	mov.u32 	%r36, %r2;
$L__BB1_4:
	.pragma "nounroll";
	ld.global.f32 	%f17, [%rd52+-16];
	mul.wide.s32 	%rd11, %r36, 4;
	add.s64 	%rd12, %rd1, %rd11;
	ld.global.f32 	%f18, [%rd12];
	fma.rn.f32 	%f19, %f17, %f18, %f67;
	ld.global.f32 	%f20, [%rd52+-12];
	add.s64 	%rd14, %rd12, %rd13;
	ld.global.f32 	%f21, [%rd14];
	fma.rn.f32 	%f22, %f20, %f21, %f19;
	ld.global.f32 	%f23, [%rd52+-8];
	add.s64 	%rd15, %rd14, %rd13;
	ld.global.f32 	%f24, [%rd15];
	fma.rn.f32 	%f25, %f23, %f24, %f22;
	ld.global.f32 	%f26, [%rd52+-4];
	add.s64 	%rd16, %rd15, %rd13;
	ld.global.f32 	%f27, [%rd16];
	fma.rn.f32 	%f28, %f26, %f27, %f25;
	ld.global.f32 	%f29, [%rd52];
	add.s64 	%rd17, %rd16, %rd13;
	ld.global.f32 	%f30, [%rd17];
	fma.rn.f32 	%f31, %f29, %f30, %f28;
	ld.global.f32 	%f32, [%rd52+4];
	add.s64 	%rd18, %rd17, %rd13;
	ld.global.f32 	%f33, [%rd18];
	fma.rn.f32 	%f34, %f32, %f33, %f31;
	ld.global.f32 	%f35, [%rd52+8];
	add.s64 	%rd19, %rd18, %rd13;
	ld.global.f32 	%f36, [%rd19];
	fma.rn.f32 	%f37, %f35, %f36, %f34;
	ld.global.f32 	%f38, [%rd52+12];
	add.s64 	%rd20, %rd19, %rd13;
	ld.global.f32 	%f39, [%rd20];
	fma.rn.f32 	%f67, %f38, %f39, %f37;
	add.s32 	%r37, %r37, 8;
	add.s32 	%r36, %r36, %r7;
	add.s64 	%rd52, %rd52, 32;
	setp.ne.s32 	%p6, %r37, 0;
	@%p6 bra 	$L__BB1_4;
$L__BB1_5:
	setp.eq.s32 	%p7, %r4, 0;
	@%p7 bra 	$L__BB1_13;
	and.b32  	%r13, %r18, 3;
	setp.lt.u32 	%p8, %r4, 4;
	@%p8 bra 	$L__BB1_8;
	add.s32 	%r28, %r39, %r3;
	mul.wide.u32 	%rd21, %r28, 4;
	add.s64 	%rd22, %rd2, %rd21;
	ld.global.f32 	%f41, [%rd22];
	mad.lo.s32 	%r29, %r39, %r19, %r2;
	mul.wide.s32 	%rd23, %r29, 4;
	add.s64 	%rd24, %rd1, %rd23;
	ld.global.f32 	%f42, [%rd24];
	fma.rn.f32 	%f43, %f41, %f42, %f67;
	cvt.u64.u32 	%rd25, %r3;
	cvt.u64.u32 	%rd26, %r39;
	add.s64 	%rd27, %rd26, %rd25;
	shl.b64 	%rd28, %rd27, 2;
	add.s64 	%rd29, %rd2, %rd28;
	ld.global.f32 	%f44, [%rd29+4];
	mul.wide.s32 	%rd30, %r19, 4;
	add.s64 	%rd31, %rd24, %rd30;
	ld.global.f32 	%f45, [%rd31];
	fma.rn.f32 	%f46, %f44, %f45, %f43;
	ld.global.f32 	%f47, [%rd29+8];
	add.s64 	%rd32, %rd31, %rd30;
	ld.global.f32 	%f48, [%rd32];
	fma.rn.f32 	%f49, %f47, %f48, %f46;
	ld.global.f32 	%f50, [%rd29+12];
	add.s64 	%rd33, %rd32, %rd30;
	ld.global.f32 	%f51, [%rd33];
	fma.rn.f32 	%f67, %f50, %f51, %f49;
	add.s32 	%r39, %r39, 4;
$L__BB1_8:
	setp.eq.s32 	%p9, %r13, 0;
	@%p9 bra 	$L__BB1_13;
	setp.eq.s32 	%p10, %r13, 1;
	@%p10 bra 	$L__BB1_11;
	add.s32 	%r30, %r39, %r3;
	mul.wide.u32 	%rd34, %r30, 4;
	add.s64 	%rd35, %rd2, %rd34;
	ld.global.f32 	%f53, [%rd35];
	mad.lo.s32 	%r31, %r39, %r19, %r2;
	mul.wide.s32 	%rd36, %r31, 4;
	add.s64 	%rd37, %rd1, %rd36;
	ld.global.f32 	%f54, [%rd37];
	fma.rn.f32 	%f55, %f53, %f54, %f67;
	cvt.u64.u32 	%rd38, %r3;
	cvt.u64.u32 	%rd39, %r39;
	add.s64 	%rd40, %rd39, %rd38;
	shl.b64 	%rd41, %rd40, 2;
	add.s64 	%rd42, %rd2, %rd41;
	ld.global.f32 	%f56, [%rd42+4];
	mul.wide.s32 	%rd43, %r19, 4;
	add.s64 	%rd44, %rd37, %rd43;
	ld.global.f32 	%f57, [%rd44];
	fma.rn.f32 	%f67, %f56, %f57, %f55;
	add.s32 	%r39, %r39, 2;
$L__BB1_11:
	and.b32  	%r32, %r18, 1;
	setp.eq.b32 	%p11, %r32, 1;
	not.pred 	%p12, %p11;
	@%p12 bra 	$L__BB1_13;
	add.s32 	%r33, %r39, %r3;
	mul.wide.u32 	%rd45, %r33, 4;
	add.s64 	%rd46, %rd2, %rd45;
	ld.global.f32 	%f58, [%rd46];
	mad.lo.s32 	%r34, %r39, %r19, %r2;
	mul.wide.s32 	%rd47, %r34, 4;
	add.s64 	%rd48, %rd1, %rd47;
	ld.global.f32 	%f59, [%rd48];
	fma.rn.f32 	%f67, %f58, %f59, %f67;
$L__BB1_13:
	mad.lo.s32 	%r35, %r19, %r1, %r2;
	cvta.to.global.u64 	%rd49, %rd6;
	mul.wide.s32 	%rd50, %r35, 4;
	add.s64 	%rd51, %rd49, %rd50;
	st.global.f32 	[%rd51], %f67;
$L__BB1_14:
	ret;

}
	// .globl	_Z21matrixTransposeKernelPfS_ii
.visible .entry _Z21matrixTransposeKernelPfS_ii(
	.param .u64 .ptr .align 1 _Z21matrixTransposeKernelPfS_ii_param_0,
	.param .u64 .ptr .align 1 _Z21matrixTransposeKernelPfS_ii_param_1,
	.param .u32 _Z21matrixTransposeKernelPfS_ii_param_2,
	.param .u32 _Z21matrixTransposeKernelPfS_ii_param_3
)
{
	.reg .pred 	%p<4>;
	.reg .b32 	%r<13>;
	.reg .b32 	%f<2>;
	.reg .b64 	%rd<9>;

	ld.param.u64 	%rd1, [_Z21matrixTransposeKernelPfS_ii_param_0];
	ld.param.u64 	%rd2, [_Z21matrixTransposeKernelPfS_ii_param_1];
	ld.param.u32 	%r3, [_Z21matrixTransposeKernelPfS_ii_param_2];
	ld.param.u32 	%r4, [_Z21matrixTransposeKernelPfS_ii_param_3];
	mov.u32 	%r5, %ctaid.y;
	mov.u32 	%r6, %ntid.y;
	mov.u32 	%r7, %tid.y;
	mad.lo.s32 	%r1, %r5, %r6, %r7;
	mov.u32 	%r8, %ctaid.x;
	mov.u32 	%r9, %ntid.x;
	mov.u32 	%r10, %tid.x;
	mad.lo.s32 	%r2, %r8, %r9, %r10;
	setp.ge.s32 	%p1, %r1, %r4;
	setp.ge.s32 	%p2, %r2, %r3;
	or.pred  	%p3, %p2, %p1;
	@%p3 bra 	$L__BB2_2;
	cvta.to.global.u64 	%rd3, %rd1;
	cvta.to.global.u64 	%rd4, %rd2;
	mad.lo.s32 	%r11, %r3, %r1, %r2;
	mul.wide.s32 	%rd5, %r11, 4;
	add.s64 	%rd6, %rd3, %rd5;
	ld.global.f32 	%f1, [%rd6];
	mad.lo.s32 	%r12, %r4, %r2, %r1;
	mul.wide.s32 	%rd7, %r12, 4;
	add.s64 	%rd8, %rd4, %rd7;
	st.global.f32 	[%rd8], %f1;
$L__BB2_2:
	ret;

}
	// .globl	_Z26matrixScalarMultiplyKernelPfS_fii
.visible .entry _Z26matrixScalarMultiplyKernelPfS_fii(
	.param .u64 .ptr .align 1 _Z26matrixScalarMultiplyKernelPfS_fii_param_0,
	.param .u64 .ptr .align 1 _Z26matrixScalarMultiplyKernelPfS_fii_param_1,
	.param .f32 _Z26matrixScalarMultiplyKernelPfS_fii_param_2,
	.param .u32 _Z26matrixScalarMultiplyKernelPfS_fii_param_3,
	.param .u32 _Z26matrixScalarMultiplyKernelPfS_fii_param_4
)
{
	.reg .pred 	%p<4>;
	.reg .b32 	%r<12>;
	.reg .b32 	%f<4>;
	.reg .b64 	%rd<8>;

	ld.param.u64 	%rd1, [_Z26matrixScalarMultiplyKernelPfS_fii_param_0];
	ld.param.u64 	%rd2, [_Z26matrixScalarMultiplyKernelPfS_fii_param_1];
	ld.param.f32 	%f1, [_Z26matrixScalarMultiplyKernelPfS_fii_param_2];
	ld.param.u32 	%r3, [_Z26matrixScalarMultiplyKernelPfS_fii_param_3];
	ld.param.u32 	%r4, [_Z26matrixScalarMultiplyKernelPfS_fii_param_4];
	mov.u32 	%r5, %ctaid.y;
	mov.u32 	%r6, %ntid.y;
	mov.u32 	%r7, %tid.y;
	mad.lo.s32 	%r1, %r5, %r6, %r7;
	mov.u32 	%r8, %ctaid.x;
	mov.u32 	%r9, %ntid.x;
	mov.u32 	%r10, %tid.x;
	mad.lo.s32 	%r2, %r8, %r9, %r10;
	setp.ge.s32 	%p1, %r1, %r4;
	setp.ge.s32 	%p2, %r2, %r3;
	or.pred  	%p3, %p2, %p1;
	@%p3 bra 	$L__BB3_2;
	cvta.to.global.u64 	%rd3, %rd1;
	cvta.to.global.u64 	%rd4, %rd2;
	mad.lo.s32 	%r11, %r3, %r1, %r2;
	mul.wide.s32 	%rd5, %r11, 4;
	add.s64 	%rd6, %rd3, %rd5;
	ld.global.f32 	%f2, [%rd6];
	mul.f32 	%f3, %f1, %f2;
	add.s64 	%rd7, %rd4, %rd5;
	st.global.f32 	[%rd7], %f3;
$L__BB3_2:
	ret;

}


// ===== COMPILED SASS (sm_100) =====

	.target	sm_100

	.elftype	@"ET_EXEC"


//--------------------- .note.nv.tkinfo           --------------------------
	.section	.note.nv.tkinfo,"",@"SHT_NOTE"
	.sectionflags	@"SHF_NOTE_NV_TKINFO"
	.tkinfo
        /*0018*/ 	.word	0x00000002
        /*0030*/ 	.string	""
        /*0030*/ 	.string	"ptxas"
        /*0030*/ 	.string	"Cuda compilation tools, release 13.0, V13.0.88"
        /*0030*/ 	.string	"Build cuda_13.0.r13.0/compiler.36424714_0"
        /*0030*/ 	.string	"-arch sm_100 -m 64 "



//--------------------- .note.nv.cuinfo           --------------------------
	.section	.note.nv.cuinfo,"",@"SHT_NOTE"
	.sectionflags	@"SHF_NOTE_NV_CUINFO"
        /*0018*/ 	.short	0x0002
        /*001a*/ 	.short	0x0064
        /*001c*/ 	.short	0x0082
	.zero		2


//--------------------- .nv.info                  --------------------------
	.section	.nv.info,"",@"SHT_CUDA_INFO"
	.align	4


	//----- nvinfo : EIATTR_REGCOUNT
	.align		4
        /*0000*/ 	.byte	0x04, 0x2f
        /*0002*/ 	.short	(.L_1 - .L_0)
	.align		4
.L_0:
        /*0004*/ 	.word	index@(_Z15matrixAddKernelPfS_S_ii)
        /*0008*/ 	.word	0x0000000c


	//----- nvinfo : EIATTR_FRAME_SIZE
	.align		4
.L_1:
        /*000c*/ 	.byte	0x04, 0x11
        /*000e*/ 	.short	(.L_3 - .L_2)
	.align		4
.L_2:
        /*0010*/ 	.word	index@(_Z15matrixAddKernelPfS_S_ii)
        /*0014*/ 	.word	0x00000000


	//----- nvinfo : EIATTR_REGCOUNT
	.align		4
.L_3:
        /*0018*/ 	.byte	0x04, 0x2f
        /*001a*/ 	.short	(.L_5 - .L_4)
	.align		4
.L_4:
        /*001c*/ 	.word	index@(_Z20matrixMultiplyKernelPfS_S_iii)
        /*0020*/ 	.word	0x00000020


	//----- nvinfo : EIATTR_FRAME_SIZE
	.align		4
.L_5:
        /*0024*/ 	.byte	0x04, 0x11
        /*0026*/ 	.short	(.L_7 - .L_6)
	.align		4
.L_6:
        /*0028*/ 	.word	index@(_Z20matrixMultiplyKernelPfS_S_iii)
        /*002c*/ 	.word	0x00000000


	//----- nvinfo : EIATTR_REGCOUNT
	.align		4
.L_7:
        /*0030*/ 	.byte	0x04, 0x2f
        /*0032*/ 	.short	(.L_9 - .L_8)
	.align		4
.L_8:
        /*0034*/ 	.word	index@(_Z21matrixTransposeKernelPfS_ii)
        /*0038*/ 	.word	0x0000000a


	//----- nvinfo : EIATTR_FRAME_SIZE
	.align		4
.L_9:
        /*003c*/ 	.byte	0x04, 0x11
        /*003e*/ 	.short	(.L_11 - .L_10)
	.align		4
.L_10:
        /*0040*/ 	.word	index@(_Z21matrixTransposeKernelPfS_ii)
        /*0044*/ 	.word	0x00000000


	//----- nvinfo : EIATTR_REGCOUNT
	.align		4
.L_11:
        /*0048*/ 	.byte	0x04, 0x2f
        /*004a*/ 	.short	(.L_13 - .L_12)
	.align		4
.L_12:
        /*004c*/ 	.word	index@(_Z26matrixScalarMultiplyKernelPfS_fii)
        /*0050*/ 	.word	0x0000000a


	//----- nvinfo : EIATTR_FRAME_SIZE
	.align		4
.L_13:
        /*0054*/ 	.byte	0x04, 0x11
        /*0056*/ 	.short	(.L_15 - .L_14)
	.align		4
.L_14:
        /*0058*/ 	.word	index@(_Z26matrixScalarMultiplyKernelPfS_fii)
        /*005c*/ 	.word	0x00000000


	//----- nvinfo : EIATTR_MIN_STACK_SIZE
	.align		4
.L_15:
        /*0060*/ 	.byte	0x04, 0x12
        /*0062*/ 	.short	(.L_17 - .L_16)
	.align		4
.L_16:
        /*0064*/ 	.word	index@(_Z26matrixScalarMultiplyKernelPfS_fii)
        /*0068*/ 	.word	0x00000000


	//----- nvinfo : EIATTR_MIN_STACK_SIZE
	.align		4
.L_17:
        /*006c*/ 	.byte	0x04, 0x12
        /*006e*/ 	.short	(.L_19 - .L_18)
	.align		4
.L_18:
        /*0070*/ 	.word	index@(_Z21matrixTransposeKernelPfS_ii)
        /*0074*/ 	.word	0x00000000


	//----- nvinfo : EIATTR_MIN_STACK_SIZE
	.align		4
.L_19:
        /*0078*/ 	.byte	0x04, 0x12
        /*007a*/ 	.short	(.L_21 - .L_20)
	.align		4
.L_20:
        /*007c*/ 	.word	index@(_Z20matrixMultiplyKernelPfS_S_iii)
        /*0080*/ 	.word	0x00000000


	//----- nvinfo : EIATTR_MIN_STACK_SIZE
	.align		4
.L_21:
        /*0084*/ 	.byte	0x04, 0x12
        /*0086*/ 	.short	(.L_23 - .L_22)
	.align		4
.L_22:
        /*0088*/ 	.word	index@(_Z15matrixAddKernelPfS_S_ii)
        /*008c*/ 	.word	0x00000000
.L_23:


//--------------------- .nv.compat                --------------------------
	.section	.nv.compat,"",@"SHT_CUDA_COMPAT_INFO"
	.align	4
        /*0000*/ 	.byte	0x02, 0x09, 0x00, 0x00, 0x02, 0x02, 0x01, 0x00, 0x02, 0x05, 0x05, 0x00, 0x03, 0x07, 0x01, 0x01
        /*0010*/ 	.byte	0x02, 0x03, 0x00, 0x00, 0x02, 0x06, 0x01, 0x00, 0x04, 0x0b, 0x08, 0x00, 0x09, 0x00, 0x00, 0x00
        /*0020*/ 	.byte	0x00, 0x00, 0x00, 0x00


//--------------------- .nv.info._Z26matrixScalarMultiplyKernelPfS_fii --------------------------
	.section	.nv.info._Z26matrixScalarMultiplyKernelPfS_fii,"",@"SHT_CUDA_INFO"
	.sectionflags	@""
	.align	4


	//----- nvinfo : EIATTR_CUDA_API_VERSION
	.align		4
        /*0000*/ 	.byte	0x04, 0x37
        /*0002*/ 	.short	(.L_25 - .L_24)
.L_24:
        /*0004*/ 	.word	0x00000082


	//----- nvinfo : EIATTR_KPARAM_INFO
	.align		4
.L_25:
        /*0008*/ 	.byte	0x04, 0x17
        /*000a*/ 	.short	(.L_27 - .L_26)
.L_26:
        /*000c*/ 	.word	0x00000000
        /*0010*/ 	.short	0x0004
        /*0012*/ 	.short	0x0018
        /*0014*/ 	.byte	0x00, 0xf0, 0x11, 0x00


	//----- nvinfo : EIATTR_KPARAM_INFO
	.align		4
.L_27:
        /*0018*/ 	.byte	0x04, 0x17
        /*001a*/ 	.short	(.L_29 - .L_28)
.L_28:
        /*001c*/ 	.word	0x00000000
        /*0020*/ 	.short	0x0003
        /*0022*/ 	.short	0x0014
        /*0024*/ 	.byte	0x00, 0xf0, 0x11, 0x00


	//----- nvinfo : EIATTR_KPARAM_INFO
	.align		4
.L_29:
        /*0028*/ 	.byte	0x04, 0x17
        /*002a*/ 	.short	(.L_31 - .L_30)
.L_30:
        /*002c*/ 	.word	0x00000000
        /*0030*/ 	.short	0x0002
        /*0032*/ 	.short	0x0010
        /*0034*/ 	.byte	0x00, 0xf0, 0x11, 0x00


	//----- nvinfo : EIATTR_KPARAM_INFO
	.align		4
.L_31:
        /*0038*/ 	.byte	0x04, 0x17
        /*003a*/ 	.short	(.L_33 - .L_32)
.L_32:
        /*003c*/ 	.word	0x00000000
        /*0040*/ 	.short	0x0001
        /*0042*/ 	.short	0x0008
        /*0044*/ 	.byte	0x00, 0xf5, 0x21, 0x00


	//----- nvinfo : EIATTR_KPARAM_INFO
	.align		4
.L_33:
        /*0048*/ 	.byte	0x04, 0x17
        /*004a*/ 	.short	(.L_35 - .L_34)
.L_34:
        /*004c*/ 	.word	0x00000000
        /*0050*/ 	.short	0x0000
        /*0052*/ 	.short	0x0000
        /*0054*/ 	.byte	0x00, 0xf5, 0x21, 0x00


	//----- nvinfo : EIATTR_SPARSE_MMA_MASK
	.align		4
.L_35:
        /*0058*/ 	.byte	0x03, 0x50
        /*005a*/ 	.short	0x0000


	//----- nvinfo : EIATTR_MAXREG_COUNT
	.align		4
        /*005c*/ 	.byte	0x03, 0x1b
        /*005e*/ 	.short	0x00ff


	//----- nvinfo : EIATTR_MERCURY_ISA_VERSION
	.align		4
        /*0060*/ 	.byte	0x03, 0x5f
        /*0062*/ 	.short	0x0101


	//----- nvinfo : EIATTR_VRC_CTA_INIT_COUNT
	.align		4
        /*0064*/ 	.byte	0x02, 0x4a
	.zero		1
	.zero		1


	//----- nvinfo : EIATTR_EXIT_INSTR_OFFSETS
	.align		4
        /*0068*/ 	.byte	0x04, 0x1c
        /*006a*/ 	.short	(.L_37 - .L_36)


	//   ....[0]....
.L_36:
        /*006c*/ 	.word	0x000000d0


	//   ....[1]....
        /*0070*/ 	.word	0x00000180


	//----- nvinfo : EIATTR_CBANK_PARAM_SIZE
	.align		4
.L_37:
        /*0074*/ 	.byte	0x03, 0x19
        /*0076*/ 	.short	0x001c


	//----- nvinfo : EIATTR_PARAM_CBANK
	.align		4
        /*0078*/ 	.byte	0x04, 0x0a
        /*007a*/ 	.short	(.L_39 - .L_38)
	.align		4
.L_38:
        /*007c*/ 	.word	index@(.nv.constant0._Z26matrixScalarMultiplyKernelPfS_fii)
        /*0080*/ 	.short	0x0380
        /*0082*/ 	.short	0x001c


	//----- nvinfo : EIATTR_SW_WAR
	.align		4
.L_39:
        /*0084*/ 	.byte	0x04, 0x36
        /*0086*/ 	.short	(.L_41 - .L_40)
.L_40:
        /*0088*/ 	.word	0x00000008
.L_41:


//--------------------- .nv.info._Z21matrixTransposeKernelPfS_ii --------------------------
	.section	.nv.info._Z21matrixTransposeKernelPfS_ii,"",@"SHT_CUDA_INFO"
	.sectionflags	@""
	.align	4


	//----- nvinfo : EIATTR_CUDA_API_VERSION
	.align		4
        /*0000*/ 	.byte	0x04, 0x37
        /*0002*/ 	.short	(.L_43 - .L_42)
.L_42:
        /*0004*/ 	.word	0x00000082


	//----- nvinfo : EIATTR_KPARAM_INFO
	.align		4
.L_43:
        /*0008*/ 	.byte	0x04, 0x17
        /*000a*/ 	.short	(.L_45 - .L_44)
.L_44:
        /*000c*/ 	.word	0x00000000
        /*0010*/ 	.short	0x0003
        /*0012*/ 	.short	0x0014
        /*0014*/ 	.byte	0x00, 0xf0, 0x11, 0x00


	//----- nvinfo : EIATTR_KPARAM_INFO
	.align		4
.L_45:
        /*0018*/ 	.byte	0x04, 0x17
        /*001a*/ 	.short	(.L_47 - .L_46)
.L_46:
        /*001c*/ 	.word	0x00000000
        /*0020*/ 	.short	0x0002
        /*0022*/ 	.short	0x0010
        /*0024*/ 	.byte	0x00, 0xf0, 0x11, 0x00


	//----- nvinfo : EIATTR_KPARAM_INFO
	.align		4
.L_47:
        /*0028*/ 	.byte	0x04, 0x17
        /*002a*/ 	.short	(.L_49 - .L_48)
.L_48:
        /*002c*/ 	.word	0x00000000
        /*0030*/ 	.short	0x0001
        /*0032*/ 	.short	0x0008
        /*0034*/ 	.byte	0x00, 0xf5, 0x21, 0x00


	//----- nvinfo : EIATTR_KPARAM_INFO
	.align		4
.L_49:
        /*0038*/ 	.byte	0x04, 0x17
        /*003a*/ 	.short	(.L_51 - .L_50)
.L_50:
        /*003c*/ 	.word	0x00000000
        /*0040*/ 	.short	0x0000
        /*0042*/ 	.short	0x0000
        /*0044*/ 	.byte	0x00, 0xf5, 0x21, 0x00


	//----- nvinfo : EIATTR_SPARSE_MMA_MASK
	.align		4
.L_51:
        /*0048*/ 	.byte	0x03, 0x50
        /*004a*/ 	.short	0x0000


	//----- nvinfo : EIATTR_MAXREG_COUNT
	.align		4
        /*004c*/ 	.byte	0x03, 0x1b
        /*004e*/ 	.short	0x00ff


	//----- nvinfo : EIATTR_MERCURY_ISA_VERSION
	.align		4
        /*0050*/ 	.byte	0x03, 0x5f
        /*0052*/ 	.short	0x0101


	//----- nvinfo : EIATTR_VRC_CTA_INIT_COUNT
	.align		4
        /*0054*/ 	.byte	0x02, 0x4a
	.zero		1
	.zero		1


	//----- nvinfo : EIATTR_EXIT_INSTR_OFFSETS
	.align		4
        /*0058*/ 	.byte	0x04, 0x1c
        /*005a*/ 	.short	(.L_53 - .L_52)


	//   ....[0]....
.L_52:
        /*005c*/ 	.word	0x000000c0


	//   ....[1]....
        /*0060*/ 	.word	0x00000160


	//----- nvinfo : EIATTR_CBANK_PARAM_SIZE
	.align		4
.L_53:
        /*0064*/ 	.byte	0x03, 0x19
        /*0066*/ 	.short	0x0018


	//----- nvinfo : EIATTR_PARAM_CBANK
	.align		4
        /*0068*/ 	.byte	0x04, 0x0a
        /*006a*/ 	.short	(.L_55 - .L_54)
	.align		4
.L_54:
        /*006c*/ 	.word	index@(.nv.constant0._Z21matrixTransposeKernelPfS_ii)
        /*0070*/ 	.short	0x0380
        /*0072*/ 	.short	0x0018


	//----- nvinfo : EIATTR_SW_WAR
	.align		4
.L_55:
        /*0074*/ 	.byte	0x04, 0x36
        /*0076*/ 	.short	(.L_57 - .L_56)
.L_56:
        /*0078*/ 	.word	0x00000008
.L_57:


//--------------------- .nv.info._Z20matrixMultiplyKernelPfS_S_iii --------------------------
	.section	.nv.info._Z20matrixMultiplyKernelPfS_S_iii,"",@"SHT_CUDA_INFO"
	.sectionflags	@""
	.align	4


	//----- nvinfo : EIATTR_CUDA_API_VERSION
	.align		4
        /*0000*/ 	.byte	0x04, 0x37
        /*0002*/ 	.short	(.L_59 - .L_58)
.L_58:
        /*0004*/ 	.word	0x00000082


	//----- nvinfo : EIATTR_KPARAM_INFO
	.align		4
.L_59:
        /*0008*/ 	.byte	0x04, 0x17
        /*000a*/ 	.short	(.L_61 - .L_60)
.L_60:
        /*000c*/ 	.word	0x00000000
        /*0010*/ 	.short	0x0005
        /*0012*/ 	.short	0x0020
        /*0014*/ 	.byte	0x00, 0xf0, 0x11, 0x00


	//----- nvinfo : EIATTR_KPARAM_INFO
	.align		4
.L_61:
        /*0018*/ 	.byte	0x04, 0x17
        /*001a*/ 	.short	(.L_63 - .L_62)
.L_62:
        /*001c*/ 	.word	0x00000000
        /*0020*/ 	.short	0x0004
        /*0022*/ 	.short	0x001c
        /*0024*/ 	.byte	0x00, 0xf0, 0x11, 0x00


	//----- nvinfo : EIATTR_KPARAM_INFO
	.align		4
.L_63:
        /*0028*/ 	.byte	0x04, 0x17
        /*002a*/ 	.short	(.L_65 - .L_64)
.L_64:
        /*002c*/ 	.word	0x00000000
        /*0030*/ 	.short	0x0003
        /*0032*/ 	.short	0x0018
        /*0034*/ 	.byte	0x00, 0xf0, 0x11, 0x00


	//----- nvinfo : EIATTR_KPARAM_INFO
	.align		4
.L_65:
        /*0038*/ 	.byte	0x04, 0x17
        /*003a*/ 	.short	(.L_67 - .L_66)
.L_66:
        /*003c*/ 	.word	0x00000000
        /*0040*/ 	.short	0x0002
        /*0042*/ 	.short	0x0010
        /*0044*/ 	.byte	0x00, 0xf5, 0x21, 0x00


	//----- nvinfo : EIATTR_KPARAM_INFO
	.align		4
.L_67:
        /*0048*/ 	.byte	0x04, 0x17
        /*004a*/ 	.short	(.L_69 - .L_68)
.L_68:
        /*004c*/ 	.word	0x00000000
        /*0050*/ 	.short	0x0001
        /*0052*/ 	.short	0x0008
        /*0054*/ 	.byte	0x00, 0xf5, 0x21, 0x00


	//----- nvinfo : EIATTR_KPARAM_INFO
	.align		4
.L_69:
        /*0058*/ 	.byte	0x04, 0x17
        /*005a*/ 	.short	(.L_71 - .L_70)
.L_70:
        /*005c*/ 	.word	0x00000000
        /*0060*/ 	.short	0x0000
        /*0062*/ 	.short	0x0000
        /*0064*/ 	.byte	0x00, 0xf5, 0x21, 0x00


	//----- nvinfo : EIATTR_SPARSE_MMA_MASK
	.align		4
.L_71:
        /*0068*/ 	.byte	0x03, 0x50
        /*006a*/ 	.short	0x0000


	//----- nvinfo : EIATTR_MAXREG_COUNT
	.align		4
        /*006c*/ 	.byte	0x03, 0x1b
        /*006e*/ 	.short	0x00ff


	//----- nvinfo : EIATTR_MERCURY_ISA_VERSION
	.align		4
        /*0070*/ 	.byte	0x03, 0x5f
        /*0072*/ 	.short	0x0101


	//----- nvinfo : EIATTR_VRC_CTA_INIT_COUNT
	.align		4
        /*0074*/ 	.byte	0x02, 0x4a
	.zero		1
	.zero		1


	//----- nvinfo : EIATTR_EXIT_INSTR_OFFSETS
	.align		4
        /*0078*/ 	.byte	0x04, 0x1c
        /*007a*/ 	.short	(.L_73 - .L_72)


	//   ....[0]....
.L_72:
        /*007c*/ 	.word	0x000000d0


	//   ....[1]....
        /*0080*/ 	.word	0x000008f0


	//----- nvinfo : EIATTR_CBANK_PARAM_SIZE
	.align		4
.L_73:
        /*0084*/ 	.byte	0x03, 0x19
        /*0086*/ 	.short	0x0024


	//----- nvinfo : EIATTR_PARAM_CBANK
	.align		4
        /*0088*/ 	.byte	0x04, 0x0a
        /*008a*/ 	.short	(.L_75 - .L_74)
	.align		4
.L_74:
        /*008c*/ 	.word	index@(.nv.constant0._Z20matrixMultiplyKernelPfS_S_iii)
        /*0090*/ 	.short	0x0380
        /*0092*/ 	.short	0x0024


	//----- nvinfo : EIATTR_SW_WAR
	.align		4
.L_75:
        /*0094*/ 	.byte	0x04, 0x36
        /*0096*/ 	.short	(.L_77 - .L_76)
.L_76:
        /*0098*/ 	.word	0x00000008
.L_77:


//--------------------- .nv.info._Z15matrixAddKernelPfS_S_ii --------------------------
	.section	.nv.info._Z15matrixAddKernelPfS_S_ii,"",@"SHT_CUDA_INFO"
	.sectionflags	@""
	.align	4


	//----- nvinfo : EIATTR_CUDA_API_VERSION
	.align		4
        /*0000*/ 	.byte	0x04, 0x37
        /*0002*/ 	.short	(.L_79 - .L_78)
.L_78:
        /*0004*/ 	.word	0x00000082


	//----- nvinfo : EIATTR_KPARAM_INFO
	.align		4
.L_79:
        /*0008*/ 	.byte	0x04, 0x17
        /*000a*/ 	.short	(.L_81 - .L_80)
.L_80:
        /*000c*/ 	.word	0x00000000
        /*0010*/ 	.short	0x0004
        /*0012*/ 	.short	0x001c
        /*0014*/ 	.byte	0x00, 0xf0, 0x11, 0x00


	//----- nvinfo : EIATTR_KPARAM_INFO
	.align		4
.L_81:
        /*0018*/ 	.byte	0x04, 0x17
        /*001a*/ 	.short	(.L_83 - .L_82)
.L_82:
        /*001c*/ 	.word	0x00000000
        /*0020*/ 	.short	0x0003
        /*0022*/ 	.short	0x0018
        /*0024*/ 	.byte	0x00, 0xf0, 0x11, 0x00


	//----- nvinfo : EIATTR_KPARAM_INFO
	.align		4
.L_83:
        /*0028*/ 	.byte	0x04, 0x17
        /*002a*/ 	.short	(.L_85 - .L_84)
.L_84:
        /*002c*/ 	.word	0x00000000
        /*0030*/ 	.short	0x0002
        /*0032*/ 	.short	0x0010
        /*0034*/ 	.byte	0x00, 0xf5, 0x21, 0x00


	//----- nvinfo : EIATTR_KPARAM_INFO
	.align		4
.L_85:
        /*0038*/ 	.byte	0x04, 0x17
        /*003a*/ 	.short	(.L_87 - .L_86)
.L_86:
        /*003c*/ 	.word	0x00000000
        /*0040*/ 	.short	0x0001
        /*0042*/ 	.short	0x0008
        /*0044*/ 	.byte	0x00, 0xf5, 0x21, 0x00


	//----- nvinfo : EIATTR_KPARAM_INFO
	.align		4
.L_87:
        /*0048*/ 	.byte	0x04, 0x17
        /*004a*/ 	.short	(.L_89 - .L_88)
.L_88:
        /*004c*/ 	.word	0x00000000
        /*0050*/ 	.short	0x0000
        /*0052*/ 	.short	0x0000
        /*0054*/ 	.byte	0x00, 0xf5, 0x21, 0x00


	//----- nvinfo : EIATTR_SPARSE_MMA_MASK
	.align		4
.L_89:
        /*0058*/ 	.byte	0x03, 0x50
        /*005a*/ 	.short	0x0000


	//----- nvinfo : EIATTR_MAXREG_COUNT
	.align		4
        /*005c*/ 	.byte	0x03, 0x1b
        /*005e*/ 	.short	0x00ff


	//----- nvinfo : EIATTR_MERCURY_ISA_VERSION
	.align		4
        /*0060*/ 	.byte	0x03, 0x5f
        /*0062*/ 	.short	0x0101


	//----- nvinfo : EIATTR_VRC_CTA_INIT_COUNT
	.align		4
        /*0064*/ 	.byte	0x02, 0x4a
	.zero		1
	.zero		1


	//----- nvinfo : EIATTR_EXIT_INSTR_OFFSETS
	.align		4
        /*0068*/ 	.byte	0x04, 0x1c
        /*006a*/ 	.short	(.L_91 - .L_90)


	//   ....[0]....
.L_90:
        /*006c*/ 	.word	0x000000c0


	//   ....[1]....
        /*0070*/ 	.word	0x00000190


	//----- nvinfo : EIATTR_CBANK_PARAM_SIZE
	.align		4
.L_91:
        /*0074*/ 	.byte	0x03, 0x19
        /*0076*/ 	.short	0x0020


	//----- nvinfo : EIATTR_PARAM_CBANK
	.align		4
        /*0078*/ 	.byte	0x04, 0x0a
        /*007a*/ 	.short	(.L_93 - .L_92)
	.align		4
.L_92:
        /*007c*/ 	.word	index@(.nv.constant0._Z15matrixAddKernelPfS_S_ii)
        /*0080*/ 	.short	0x0380
        /*0082*/ 	.short	0x0020


	//----- nvinfo : EIATTR_SW_WAR
	.align		4
.L_93:
        /*0084*/ 	.byte	0x04, 0x36
        /*0086*/ 	.short	(.L_95 - .L_94)
.L_94:
        /*0088*/ 	.word	0x00000008
.L_95:


//--------------------- .nv.callgraph             --------------------------
	.section	.nv.callgraph,"",@"SHT_CUDA_CALLGRAPH"
	.align	4
	.sectionentsize	8
	.align		4
        /*0000*/ 	.word	0x00000000
	.align		4
        /*0004*/ 	.word	0xffffffff
	.align		4
        /*0008*/ 	.word	0x00000000
	.align		4
        /*000c*/ 	.word	0xfffffffe
	.align		4
        /*0010*/ 	.word	0x00000000
	.align		4
        /*0014*/ 	.word	0xfffffffd
	.align		4
        /*0018*/ 	.word	0x00000000
	.align		4
        /*001c*/ 	.word	0xfffffffc


//--------------------- .text._Z26matrixScalarMultiplyKernelPfS_fii --------------------------
	.section	.text._Z26matrixScalarMultiplyKernelPfS_fii,"ax",@progbits
	.align	128
        .global         _Z26matrixScalarMultiplyKernelPfS_fii
        .type           _Z26matrixScalarMultiplyKernelPfS_fii,@function
        .size           _Z26matrixScalarMultiplyKernelPfS_fii,(.L_x_8 - _Z26matrixScalarMultiplyKernelPfS_fii)
        .other          _Z26matrixScalarMultiplyKernelPfS_fii,@"STO_CUDA_ENTRY STV_DEFAULT"
_Z26matrixScalarMultiplyKernelPfS_fii:
.text._Z26matrixScalarMultiplyKernelPfS_fii:
[----:B------:R-:W-:Y:S01]  /*0000*/  LDC R1, c[0x0][0x37c] ;  /* 0x0000df00ff017b82 */ /* 0x000fe20000000800 */
[----:B------:R-:W0:Y:S07]  /*0010*/  S2R R3, SR_TID.Y ;  /* 0x0000000000037919 */ /* 0x000e2e0000002200 */
[----:B------:R-:W0:Y:S01]  /*0020*/  S2UR UR4, SR_CTAID.Y ;  /* 0x00000000000479c3 */ /* 0x000e220000002600 */
[----:B------:R-:W1:Y:S01]  /*0030*/  LDCU UR6, c[0x0][0x398] ;  /* 0x00007300ff0677ac */ /* 0x000e620008000800 */
[----:B------:R-:W2:Y:S01]  /*0040*/  S2R R2, SR_TID.X ;  /* 0x0000000000027919 */ /* 0x000ea20000002100 */
[----:B------:R-:W3:Y:S05]  /*0050*/  LDCU UR7, c[0x0][0x394] ;  /* 0x00007280ff0777ac */ /* 0x000eea0008000800 */
[----:B------:R-:W0:Y:S08]  /*0060*/  LDC R0, c[0x0][0x364] ;  /* 0x0000d900ff007b82 */ /* 0x000e300000000800 */
[----:B------:R-:W2:Y:S08]  /*0070*/  S2UR UR5, SR_CTAID.X ;  /* 0x00000000000579c3 */ /* 0x000eb00000002500 */
[----:B------:R-:W2:Y:S01]  /*0080*/  LDC R5, c[0x0][0x360] ;  /* 0x0000d800ff057b82 */ /* 0x000ea20000000800 */
[----:B0-----:R-:W-:-:S05]  /*0090*/  IMAD R0, R0, UR4, R3 ;  /* 0x0000000400007c24 */ /* 0x001fca000f8e0203 */
[----:B-1----:R-:W-:Y:S01]  /*00a0*/  ISETP.GE.AND P0, PT, R0, UR6, PT ;  /* 0x0000000600007c0c */ /* 0x002fe2000bf06270 */
[----:B--2---:R-:W-:-:S05]  /*00b0*/  IMAD R5, R5, UR5, R2 ;  /* 0x0000000505057c24 */ /* 0x004fca000f8e0202 */
[----:B---3--:R-:W-:-:S13]  /*00c0*/  ISETP.GE.OR P0, PT, R5, UR7, P0 ;  /* 0x0000000705007c0c */ /* 0x008fda0008706670 */
[----:B------:R-:W-:Y:S05]  /*00d0*/  @P0 EXIT ;  /* 0x000000000000094d */ /* 0x000fea0003800000 */
[----:B------:R-:W0:Y:S01]  /*00e0*/  LDC.64 R2, c[0x0][0x380] ;  /* 0x0000e000ff027b82 */ /* 0x000e220000000a00 */
[----:B------:R-:W1:Y:S01]  /*00f0*/  LDCU.64 UR4, c[0x0][0x358] ;  /* 0x00006b00ff0477ac */ /* 0x000e620008000a00 */
[----:B------:R-:W-:Y:S01]  /*0100*/  IMAD R7, R0, UR7, R5 ;  /* 0x0000000700077c24 */ /* 0x000fe2000f8e0205 */
[----:B------:R-:W2:Y:S05]  /*0110*/  LDCU UR6, c[0x0][0x390] ;  /* 0x00007200ff0677ac */ /* 0x000eaa0008000800 */
[----:B------:R-:W3:Y:S01]  /*0120*/  LDC.64 R4, c[0x0][0x388] ;  /* 0x0000e200ff047b82 */ /* 0x000ee20000000a00 */
[----:B0-----:R-:W-:-:S06]  /*0130*/  IMAD.WIDE R2, R7, 0x4, R2 ;  /* 0x0000000407027825 */ /* 0x001fcc00078e0202 */
[----:B-1----:R-:W2:Y:S01]  /*0140*/  LDG.E R2, desc[UR4][R2.64] ;  /* 0x0000000402027981 */ /* 0x002ea2000c1e1900 */
[----:B---3--:R-:W-:-:S04]  /*0150*/  IMAD.WIDE R4, R7, 0x4, R4 ;  /* 0x0000000407047825 */ /* 0x008fc800078e0204 */
[----:B--2---:R-:W-:-:S05]  /*0160*/  FMUL R7, R2, UR6 ;  /* 0x0000000602077c20 */ /* 0x004fca0008400000 */
[----:B------:R-:W-:Y:S01]  /*0170*/  STG.E desc[UR4][R4.64], R7 ;  /* 0x0000000704007986 */ /* 0x000fe2000c101904 */
[----:B------:R-:W-:Y:S05]  /*0180*/  EXIT ;  /* 0x000000000000794d */ /* 0x000fea0003800000 */
.L_x_0:
[----:B------:R-:W-:-:S00]  /*0190*/  BRA `(.L_x_0) ;  /* 0xfffffffc00fc7947 */ /* 0x000fc0000383ffff */
[----:B------:R-:W-:-:S00]  /*01a0*/  NOP ;  /* 0x0000000000007918 */ /* 0x000fc00000000000 */
        /* <DEDUP_REMOVED lines=13> */
.L_x_8:


//--------------------- .text._Z21matrixTransposeKernelPfS_ii --------------------------
	.section	.text._Z21matrixTransposeKernelPfS_ii,"ax",@progbits
	.align	128
        .global         _Z21matrixTransposeKernelPfS_ii
        .type           _Z21matrixTransposeKernelPfS_ii,@function
        .size           _Z21matrixTransposeKernelPfS_ii,(.L_x_9 - _Z21matrixTransposeKernelPfS_ii)
        .other          _Z21matrixTransposeKernelPfS_ii,@"STO_CUDA_ENTRY STV_DEFAULT"
_Z21matrixTransposeKernelPfS_ii:
.text._Z21matrixTransposeKernelPfS_ii:
[----:B------:R-:W-:Y:S01]  /*0000*/  LDC R1, c[0x0][0x37c] ;  /* 0x0000df00ff017b82 */ /* 0x000fe20000000800 */
[----:B------:R-:W0:Y:S07]  /*0010*/  S2R R3, SR_TID.Y ;  /* 0x0000000000037919 */ /* 0x000e2e0000002200 */
[----:B------:R-:W0:Y:S01]  /*0020*/  S2UR UR4, SR_CTAID.Y ;  /* 0x00000000000479c3 */ /* 0x000e220000002600 */
[----:B------:R-:W1:Y:S01]  /*0030*/  LDCU.64 UR6, c[0x0][0x390] ;  /* 0x00007200ff0677ac */ /* 0x000e620008000a00 */
[----:B------:R-:W2:Y:S06]  /*0040*/  S2R R2, SR_TID.X ;  /* 0x0000000000027919 */ /* 0x000eac0000002100 */
[----:B------:R-:W0:Y:S08]  /*0050*/  LDC R0, c[0x0][0x364] ;  /* 0x0000d900ff007b82 */ /* 0x000e300000000800 */
[----:B------:R-:W2:Y:S08]  /*0060*/  S2UR UR5, SR_CTAID.X ;  /* 0x00000000000579c3 */ /* 0x000eb00000002500 */
[----:B------:R-:W2:Y:S01]  /*0070*/  LDC R7, c[0x0][0x360] ;  /* 0x0000d800ff077b82 */ /* 0x000ea20000000800 */
[----:B0-----:R-:W-:-:S05]  /*0080*/  IMAD R0, R0, UR4, R3 ;  /* 0x0000000400007c24 */ /* 0x001fca000f8e0203 */
[----:B-1----:R-:W-:Y:S01]  /*0090*/  ISETP.GE.AND P0, PT, R0, UR7, PT ;  /* 0x0000000700007c0c */ /* 0x002fe2000bf06270 */
[----:B--2---:R-:W-:-:S05]  /*00a0*/  IMAD R7, R7, UR5, R2 ;  /* 0x0000000507077c24 */ /* 0x004fca000f8e0202 */
[----:B------:R-:W-:-:S13]  /*00b0*/  ISETP.GE.OR P0, PT, R7, UR6, P0 ;  /* 0x0000000607007c0c */ /* 0x000fda0008706670 */
[----:B------:R-:W-:Y:S05]  /*00c0*/  @P0 EXIT ;  /* 0x000000000000094d */ /* 0x000fea0003800000 */
[----:B------:R-:W0:Y:S01]  /*00d0*/  LDC.64 R2, c[0x0][0x380] ;  /* 0x0000e000ff027b82 */ /* 0x000e220000000a00 */
[----:B------:R-:W1:Y:S01]  /*00e0*/  LDCU.64 UR4, c[0x0][0x358] ;  /* 0x00006b00ff0477ac */ /* 0x000e620008000a00 */
[----:B------:R-:W-:-:S04]  /*00f0*/  IMAD R5, R0, UR6, R7 ;  /* 0x0000000600057c24 */ /* 0x000fc8000f8e0207 */
[----:B0-----:R-:W-:Y:S02]  /*0100*/  IMAD.WIDE R2, R5, 0x4, R2 ;  /* 0x0000000405027825 */ /* 0x001fe400078e0202 */
[----:B------:R-:W0:Y:S04]  /*0110*/  LDC.64 R4, c[0x0][0x388] ;  /* 0x0000e200ff047b82 */ /* 0x000e280000000a00 */
[----:B-1----:R-:W2:Y:S01]  /*0120*/  LDG.E R3, desc[UR4][R2.64] ;  /* 0x0000000402037981 */ /* 0x002ea2000c1e1900 */
[----:B------:R-:W-:-:S04]  /*0130*/  IMAD R7, R7, UR7, R0 ;  /* 0x0000000707077c24 */ /* 0x000fc8000f8e0200 */
[----:B0-----:R-:W-:-:S05]  /*0140*/  IMAD.WIDE R4, R7, 0x4, R4 ;  /* 0x0000000407047825 */ /* 0x001fca00078e0204 */
[----:B--2---:R-:W-:Y:S01]  /*0150*/  STG.E desc[UR4][R4.64], R3 ;  /* 0x0000000304007986 */ /* 0x004fe2000c101904 */
[----:B------:R-:W-:Y:S05]  /*0160*/  EXIT ;  /* 0x000000000000794d */ /* 0x000fea0003800000 */
.L_x_1:
        /* <DEDUP_REMOVED lines=9> */
.L_x_9:


//--------------------- .text._Z20matrixMultiplyKernelPfS_S_iii --------------------------
	.section	.text._Z20matrixMultiplyKernelPfS_S_iii,"ax",@progbits
	.align	128
        .global         _Z20matrixMultiplyKernelPfS_S_iii
        .type           _Z20matrixMultiplyKernelPfS_S_iii,@function
        .size           _Z20matrixMultiplyKernelPfS_S_iii,(.L_x_10 - _Z20matrixMultiplyKernelPfS_S_iii)
        .other          _Z20matrixMultiplyKernelPfS_S_iii,@"STO_CUDA_ENTRY STV_DEFAULT"
_Z20matrixMultiplyKernelPfS_S_iii:
.text._Z20matrixMultiplyKernelPfS_S_iii:
[----:B------:R-:W-:Y:S01]  /*0000*/  LDC R1, c[0x0][0x37c] ;  /* 0x0000df00ff017b82 */ /* 0x000fe20000000800 */
[----:B------:R-:W0:Y:S07]  /*0010*/  S2R R5, SR_TID.X ;  /* 0x0000000000057919 */ /* 0x000e2e0000002100 */
[----:B------:R-:W1:Y:S01]  /*0020*/  LDC R16, c[0x0][0x364] ;  /* 0x0000d900ff107b82 */ /* 0x000e620000000800 */
[----:B------:R-:W2:Y:S01]  /*0030*/  LDCU UR6, c[0x0][0x39c] ;  /* 0x00007380ff0677ac */ /* 0x000ea20008000800 */
[----:B------:R-:W1:Y:S06]  /*0040*/  S2R R3, SR_TID.Y ;  /* 0x0000000000037919 */ /* 0x000e6c0000002200 */
[----:B------:R-:W0:Y:S08]  /*0050*/  S2UR UR5, SR_CTAID.X ;  /* 0x00000000000579c3 */ /* 0x000e300000002500 */
[----:B------:R-:W0:Y:S08]  /*0060*/  LDC R0, c[0x0][0x360] ;  /* 0x0000d800ff007b82 */ /* 0x000e300000000800 */
[----:B------:R-:W1:Y:S08]  /*0070*/  S2UR UR4, SR_CTAID.Y ;  /* 0x00000000000479c3 */ /* 0x000e700000002600 */
[----:B------:R-:W3:Y:S01]  /*0080*/  LDC R17, c[0x0][0x3a0] ;  /* 0x0000e800ff117b82 */ /* 0x000ee20000000800 */
[----:B0-----:R-:W-:-:S02]  /*0090*/  IMAD R0, R0, UR5, R5 ;  /* 0x0000000500007c24 */ /* 0x001fc4000f8e0205 */
[----:B-1----:R-:W-:-:S03]  /*00a0*/  IMAD R16, R16, UR4, R3 ;  /* 0x0000000410107c24 */ /* 0x002fc6000f8e0203 */
[----:B---3--:R-:W-:-:S04]  /*00b0*/  ISETP.GE.AND P0, PT, R0, R17, PT ;  /* 0x000000110000720c */ /* 0x008fc80003f06270 */
[----:B--2---:R-:W-:-:S13]  /*00c0*/  ISETP.GE.OR P0, PT, R16, UR6, P0 ;  /* 0x0000000610007c0c */ /* 0x004fda0008706670 */
[----:B------:R-:W-:Y:S05]  /*00d0*/  @P0 EXIT ;  /* 0x000000000000094d */ /* 0x000fea0003800000 */
[----:B------:R-:W0:Y:S01]  /*00e0*/  LDC R19, c[0x0][0x398] ;  /* 0x0000e600ff137b82 */ /* 0x000e220000000800 */
[----:B------:R-:W1:Y:S01]  /*00f0*/  LDCU.64 UR4, c[0x0][0x358] ;  /* 0x00006b00ff0477ac */ /* 0x000e620008000a00 */
[----:B------:R-:W-:Y:S01]  /*0100*/  HFMA2 R24, -RZ, RZ, 0, 0 ;  /* 0x00000000ff187431 */ /* 0x000fe200000001ff */
[----:B0-----:R-:W-:-:S13]  /*0110*/  ISETP.GE.AND P0, PT, R19, 0x1, PT ;  /* 0x000000011300780c */ /* 0x001fda0003f06270 */
[----:B-1----:R-:W-:Y:S05]  /*0120*/  @!P0 BRA `(.L_x_2) ;  /* 0x0000000400e08947 */ /* 0x002fea0003800000 */
[C---:B------:R-:W-:Y:S01]  /*0130*/  ISETP.GE.U32.AND P1, PT, R19.reuse, 0x8, PT ;  /* 0x000000081300780c */ /* 0x040fe20003f26070 */
[----:B------:R-:W-:Y:S01]  /*0140*/  IMAD R20, R16, R19, RZ ;  /* 0x0000001310147224 */ /* 0x000fe200078e02ff */
[----:B------:R-:W-:Y:S02]  /*0150*/  LOP3.LUT R27, R19, 0x7, RZ, 0xc0, !PT ;  /* 0x00000007131b7812 */ /* 0x000fe400078ec0ff */
[----:B------:R-:W-:Y:S02]  /*0160*/  MOV R24, RZ ;  /* 0x000000ff00187202 */ /* 0x000fe40000000f00 */
[----:B------:R-:W-:Y:S02]  /*0170*/  ISETP.NE.AND P0, PT, R27, RZ, PT ;  /* 0x000000ff1b00720c */ /* 0x000fe40003f05270 */
[----:B------:R-:W-:-:S05]  /*0180*/  MOV R21, RZ ;  /* 0x000000ff00157202 */ /* 0x000fca0000000f00 */
[----:B------:R-:W-:Y:S06]  /*0190*/  @!P1 BRA `(.L_x_3) ;  /* 0x0000000000c49947 */ /* 0x000fec0003800000 */
[----:B------:R-:W0:Y:S01]  /*01a0*/  LDC.64 R2, c[0x0][0x380] ;  /* 0x0000e000ff027b82 */ /* 0x000e220000000a00 */
[----:B------:R-:W-:Y:S02]  /*01b0*/  LOP3.LUT R21, R19, 0x7ffffff8, RZ, 0xc0, !PT ;  /* 0x7ffffff813157812 */ /* 0x000fe400078ec0ff */
[----:B------:R-:W-:Y:S02]  /*01c0*/  MOV R24, RZ ;  /* 0x000000ff00187202 */ /* 0x000fe40000000f00 */
[----:B------:R-:W-:Y:S02]  /*01d0*/  MOV R18, R0 ;  /* 0x0000000000127202 */ /* 0x000fe40000000f00 */
[----:B------:R-:W-:Y:S01]  /*01e0*/  IADD3 R22, PT, PT, -R21, RZ, RZ ;  /* 0x000000ff15167210 */ /* 0x000fe20007ffe1ff */
[----:B0-----:R-:W-:-:S03]  /*01f0*/  IMAD.WIDE.U32 R2, R20, 0x4, R2 ;  /* 0x0000000414027825 */ /* 0x001fc600078e0002 */
[----:B------:R-:W-:-:S04]  /*0200*/  IADD3 R4, P1, PT, R2, 0x10, RZ ;  /* 0x0000001002047810 */ /* 0x000fc80007f3e0ff */
[----:B------:R-:W-:-:S09]  /*0210*/  IADD3.X R5, PT, PT, RZ, R3, RZ, P1, !PT ;  /* 0x00000003ff057210 */ /* 0x000fd20000ffe4ff */
.L_x_4:
[----:B------:R-:W0:Y:S01]  /*0220*/  LDC.64 R14, c[0x0][0x388] ;  /* 0x0000e200ff0e7b82 */ /* 0x000e220000000a00 */
[----:B------:R-:W-:Y:S02]  /*0230*/  MOV R2, R4 ;  /* 0x0000000400027202 */ /* 0x000fe40000000f00 */
[----:B------:R-:W-:-:S05]  /*0240*/  MOV R3, R5 ;  /* 0x0000000500037202 */ /* 0x000fca0000000f00 */
[----:B------:R-:W2:Y:S04]  /*0250*/  LDG.E R25, desc[UR4][R2.64+-0x10] ;  /* 0xfffff00402197981 */ /* 0x000ea8000c1e1900 */
[----:B------:R-:W3:Y:S04]  /*0260*/  LDG.E R23, desc[UR4][R2.64+-0xc] ;  /* 0xfffff40402177981 */ /* 0x000ee8000c1e1900 */
[----:B------:R-:W4:Y:S04]  /*0270*/  LDG.E R29, desc[UR4][R2.64+-0x8] ;  /* 0xfffff804021d7981 */ /* 0x000f28000c1e1900 */
[----:B------:R-:W5:Y:S01]  /*0280*/  LDG.E R28, desc[UR4][R2.64+-0x4] ;  /* 0xfffffc04021c7981 */ /* 0x000f62000c1e1900 */
[----:B0-----:R-:W-:-:S05]  /*0290*/  IMAD.WIDE R14, R18, 0x4, R14 ;  /* 0x00000004120e7825 */ /* 0x001fca00078e020e */
[----:B------:R0:W2:Y:S01]  /*02a0*/  LDG.E R26, desc[UR4][R14.64] ;  /* 0x000000040e1a7981 */ /* 0x0000a2000c1e1900 */
[----:B------:R-:W-:-:S04]  /*02b0*/  IMAD.WIDE R12, R17, 0x4, R14 ;  /* 0x00000004110c7825 */ /* 0x000fc800078e020e */
[C---:B------:R-:W-:Y:S02]  /*02c0*/  IMAD.WIDE R4, R17.reuse, 0x4, R12 ;  /* 0x0000000411047825 */ /* 0x040fe400078e020c */
[----:B------:R-:W3:Y:S02]  /*02d0*/  LDG.E R12, desc[UR4][R12.64] ;  /* 0x000000040c0c7981 */ /* 0x000ee4000c1e1900 */
[C---:B------:R-:W-:Y:S02]  /*02e0*/  IMAD.WIDE R8, R17.reuse, 0x4, R4 ;  /* 0x0000000411087825 */ /* 0x040fe400078e0204 */
[----:B------:R-:W4:Y:S02]  /*02f0*/  LDG.E R4, desc[UR4][R4.64] ;  /* 0x0000000404047981 */ /* 0x000f24000c1e1900 */
[C---:B------:R-:W-:Y:S02]  /*0300*/  IMAD.WIDE R6, R17.reuse, 0x4, R8 ;  /* 0x0000000411067825 */ /* 0x040fe400078e0208 */
[----:B------:R-:W5:Y:S02]  /*0310*/  LDG.E R8, desc[UR4][R8.64] ;  /* 0x0000000408087981 */ /* 0x000f64000c1e1900 */
[----:B------:R-:W-:-:S02]  /*0320*/  IMAD.WIDE R10, R17, 0x4, R6 ;  /* 0x00000004110a7825 */ /* 0x000fc400078e0206 */
[----:B------:R-:W5:Y:S04]  /*0330*/  LDG.E R5, desc[UR4][R2.64] ;  /* 0x0000000402057981 */ /* 0x000f68000c1e1900 */
[----:B------:R-:W5:Y:S01]  /*0340*/  LDG.E R6, desc[UR4][R6.64] ;  /* 0x0000000406067981 */ /* 0x000f62000c1e1900 */
[----:B0-----:R-:W-:-:S03]  /*0350*/  IMAD.WIDE R14, R17, 0x4, R10 ;  /* 0x00000004110e7825 */ /* 0x001fc600078e020a */
[----:B------:R-:W5:Y:S04]  /*0360*/  LDG.E R10, desc[UR4][R10.64] ;  /* 0x000000040a0a7981 */ /* 0x000f68000c1e1900 */
[----:B------:R-:W5:Y:S04]  /*0370*/  LDG.E R13, desc[UR4][R14.64] ;  /* 0x000000040e0d7981 */ /* 0x000f68000c1e1900 */
[----:B------:R-:W5:Y:S04]  /*0380*/  LDG.E R7, desc[UR4][R2.64+0x4] ;  /* 0x0000040402077981 */ /* 0x000f68000c1e1900 */
[----:B------:R-:W5:Y:S01]  /*0390*/  LDG.E R9, desc[UR4][R2.64+0xc] ;  /* 0x00000c0402097981 */ /* 0x000f62000c1e1900 */
[----:B--2---:R-:W-:Y:S01]  /*03a0*/  FFMA R26, R25, R26, R24 ;  /* 0x0000001a191a7223 */ /* 0x004fe20000000018 */
[----:B------:R-:W-:-:S02]  /*03b0*/  IMAD.WIDE R24, R17, 0x4, R14 ;  /* 0x0000000411187825 */ /* 0x000fc400078e020e */
[----:B------:R-:W2:Y:S04]  /*03c0*/  LDG.E R14, desc[UR4][R2.64+0x8] ;  /* 0x00000804020e7981 */ /* 0x000ea8000c1e1900 */
[----:B------:R-:W2:Y:S01]  /*03d0*/  LDG.E R24, desc[UR4][R24.64] ;  /* 0x0000000418187981 */ /* 0x000ea2000c1e1900 */
[----:B---3--:R-:W-:Y:S01]  /*03e0*/  FFMA R12, R23, R12, R26 ;  /* 0x0000000c170c7223 */ /* 0x008fe2000000001a */
[----:B------:R-:W-:-:S03]  /*03f0*/  IADD3 R22, PT, PT, R22, 0x8, RZ ;  /* 0x0000000816167810 */ /* 0x000fc60007ffe0ff */
[----:B----4-:R-:W-:Y:S01]  /*0400*/  FFMA R29, R29, R4, R12 ;  /* 0x000000041d1d7223 */ /* 0x010fe2000000000c */
[----:B------:R-:W-:-:S03]  /*0410*/  ISETP.NE.AND P1, PT, R22, RZ, PT ;  /* 0x000000ff1600720c */ /* 0x000fc60003f25270 */
[----:B-----5:R-:W-:Y:S01]  /*0420*/  FFMA R8, R28, R8, R29 ;  /* 0x000000081c087223 */ /* 0x020fe2000000001d */
[----:B------:R-:W-:-:S03]  /*0430*/  IADD3 R4, P2, PT, R2, 0x20, RZ ;  /* 0x0000002002047810 */ /* 0x000fc60007f5e0ff */
[----:B------:R-:W-:Y:S01]  /*0440*/  FFMA R6, R5, R6, R8 ;  /* 0x0000000605067223 */ /* 0x000fe20000000008 */
[----:B------:R-:W-:Y:S02]  /*0450*/  IADD3.X R5, PT, PT, RZ, R3, RZ, P2, !PT ;  /* 0x00000003ff057210 */ /* 0x000fe400017fe4ff */
[----:B------:R-:W-:Y:S01]  /*0460*/  LEA R18, R17, R18, 0x3 ;  /* 0x0000001211127211 */ /* 0x000fe200078e18ff */
[----:B------:R-:W-:-:S04]  /*0470*/  FFMA R7, R7, R10, R6 ;  /* 0x0000000a07077223 */ /* 0x000fc80000000006 */
[----:B--2---:R-:W-:-:S04]  /*0480*/  FFMA R14, R14, R13, R7 ;  /* 0x0000000d0e0e7223 */ /* 0x004fc80000000007 */
[----:B------:R-:W-:Y:S01]  /*0490*/  FFMA R24, R9, R24, R14 ;  /* 0x0000001809187223 */ /* 0x000fe2000000000e */
[----:B------:R-:W-:Y:S06]  /*04a0*/  @P1 BRA `(.L_x_4) ;  /* 0xfffffffc005c1947 */ /* 0x000fec000383ffff */
.L_x_3:
[----:B------:R-:W-:Y:S05]  /*04b0*/  @!P0 BRA `(.L_x_2) ;  /* 0x0000000000fc8947 */ /* 0x000fea0003800000 */
[----:B------:R-:W-:Y:S02]  /*04c0*/  ISETP.GE.U32.AND P1, PT, R27, 0x4, PT ;  /* 0x000000041b00780c */ /* 0x000fe40003f26070 */
[----:B------:R-:W-:-:S04]  /*04d0*/  LOP3.LUT R14, R19, 0x3, RZ, 0xc0, !PT ;  /* 0x00000003130e7812 */ /* 0x000fc800078ec0ff */
[----:B------:R-:W-:-:S07]  /*04e0*/  ISETP.NE.AND P0, PT, R14, RZ, PT ;  /* 0x000000ff0e00720c */ /* 0x000fce0003f05270 */
[----:B------:R-:W-:Y:S06]  /*04f0*/  @!P1 BRA `(.L_x_5) ;  /* 0x00000000006c9947 */ /* 0x000fec0003800000 */
[----:B------:R-:W0:Y:S01]  /*0500*/  LDC.64 R4, c[0x0][0x388] ;  /* 0x0000e200ff047b82 */ /* 0x000e220000000a00 */
[----:B------:R-:W1:Y:S01]  /*0510*/  LDCU.64 UR6, c[0x0][0x380] ;  /* 0x00007000ff0677ac */ /* 0x000e620008000a00 */
[----:B------:R-:W-:Y:S01]  /*0520*/  IMAD R7, R21, R17, R0 ;  /* 0x0000001115077224 */ /* 0x000fe200078e0200 */
[CC--:B------:R-:W-:Y:S02]  /*0530*/  IADD3 R3, PT, PT, R20.reuse, R21.reuse, RZ ;  /* 0x0000001514037210 */ /* 0x0c0fe40007ffe0ff */
[----:B------:R-:W-:-:S03]  /*0540*/  IADD3 R8, P1, PT, R20, R21, RZ ;  /* 0x0000001514087210 */ /* 0x000fc60007f3e0ff */
[----:B------:R-:W2:Y:S01]  /*0550*/  LDC.64 R12, c[0x0][0x380] ;  /* 0x0000e000ff0c7b82 */ /* 0x000ea20000000a00 */
[----:B0-----:R-:W-:-:S04]  /*0560*/  IMAD.WIDE R4, R7, 0x4, R4 ;  /* 0x0000000407047825 */ /* 0x001fc800078e0204 */
[----:B------:R-:W-:Y:S02]  /*0570*/  IMAD.WIDE R6, R17, 0x4, R4 ;  /* 0x0000000411067825 */ /* 0x000fe400078e0204 */
[----:B------:R-:W3:Y:S02]  /*0580*/  LDG.E R4, desc[UR4][R4.64] ;  /* 0x0000000404047981 */ /* 0x000ee4000c1e1900 */
[----:B--2---:R-:W-:Y:S01]  /*0590*/  IMAD.WIDE.U32 R12, R3, 0x4, R12 ;  /* 0x00000004030c7825 */ /* 0x004fe200078e000c */
[----:B------:R-:W-:Y:S02]  /*05a0*/  IADD3.X R3, PT, PT, RZ, RZ, RZ, P1, !PT ;  /* 0x000000ffff037210 */ /* 0x000fe40000ffe4ff */
[----:B-1----:R-:W-:-:S03]  /*05b0*/  LEA R2, P1, R8, UR6, 0x2 ;  /* 0x0000000608027c11 */ /* 0x002fc6000f8210ff */
[----:B------:R-:W3:Y:S01]  /*05c0*/  LDG.E R13, desc[UR4][R12.64] ;  /* 0x000000040c0d7981 */ /* 0x000ee2000c1e1900 */
[----:B------:R-:W-:Y:S01]  /*05d0*/  LEA.HI.X R3, R8, UR7, R3, 0x2, P1 ;  /* 0x0000000708037c11 */ /* 0x000fe200088f1403 */
[C---:B------:R-:W-:Y:S02]  /*05e0*/  IMAD.WIDE R8, R17.reuse, 0x4, R6 ;  /* 0x0000000411087825 */ /* 0x040fe400078e0206 */
[----:B------:R-:W2:Y:S04]  /*05f0*/  LDG.E R6, desc[UR4][R6.64] ;  /* 0x0000000406067981 */ /* 0x000ea8000c1e1900 */
[----:B------:R-:W2:Y:S01]  /*0600*/  LDG.E R15, desc[UR4][R2.64+0x4] ;  /* 0x00000404020f7981 */ /* 0x000ea2000c1e1900 */
[----:B------:R-:W-:-:S03]  /*0610*/  IMAD.WIDE R10, R17, 0x4, R8 ;  /* 0x00000004110a7825 */ /* 0x000fc600078e0208 */
[----:B------:R-:W4:Y:S04]  /*0620*/  LDG.E R22, desc[UR4][R8.64] ;  /* 0x0000000408167981 */ /* 0x000f28000c1e1900 */
[----:B------:R-:W4:Y:S04]  /*0630*/  LDG.E R18, desc[UR4][R2.64+0x8] ;  /* 0x0000080402127981 */ /* 0x000f28000c1e1900 */
[----:B------:R-:W5:Y:S04]  /*0640*/  LDG.E R26, desc[UR4][R2.64+0xc] ;  /* 0x00000c04021a7981 */ /* 0x000f68000c1e1900 */
[----:B------:R-:W5:Y:S01]  /*0650*/  LDG.E R10, desc[UR4][R10.64] ;  /* 0x000000040a0a7981 */ /* 0x000f62000c1e1900 */
[----:B------:R-:W-:Y:S01]  /*0660*/  IADD3 R21, PT, PT, R21, 0x4, RZ ;  /* 0x0000000415157810 */ /* 0x000fe20007ffe0ff */
[----:B---3--:R-:W-:-:S04]  /*0670*/  FFMA R24, R13, R4, R24 ;  /* 0x000000040d187223 */ /* 0x008fc80000000018 */
[----:B--2---:R-:W-:-:S04]  /*0680*/  FFMA R15, R15, R6, R24 ;  /* 0x000000060f0f7223 */ /* 0x004fc80000000018 */
[----:B----4-:R-:W-:-:S04]  /*0690*/  FFMA R15, R18, R22, R15 ;  /* 0x00000016120f7223 */ /* 0x010fc8000000000f */
[----:B-----5:R-:W-:-:S07]  /*06a0*/  FFMA R24, R26, R10, R15 ;  /* 0x0000000a1a187223 */ /* 0x020fce000000000f */
.L_x_5:
[----:B------:R-:W-:Y:S05]  /*06b0*/  @!P0 BRA `(.L_x_2) ;  /* 0x00000000007c8947 */ /* 0x000fea0003800000 */
[----:B------:R-:W-:Y:S01]  /*06c0*/  ISETP.NE.AND P1, PT, R14, 0x1, PT ;  /* 0x000000010e00780c */ /* 0x000fe20003f25270 */
[----:B------:R-:W0:Y:S01]  /*06d0*/  LDC.64 R10, c[0x0][0x380] ;  /* 0x0000e000ff0a7b82 */ /* 0x000e220000000a00 */
[----:B------:R-:W-:-:S04]  /*06e0*/  LOP3.LUT R19, R19, 0x1, RZ, 0xc0, !PT ;  /* 0x0000000113137812 */ /* 0x000fc800078ec0ff */
[----:B------:R-:W-:-:S03]  /*06f0*/  ISETP.NE.U32.AND P0, PT, R19, 0x1, PT ;  /* 0x000000011300780c */ /* 0x000fc60003f05070 */
[----:B------:R-:W1:Y:S04]  /*0700*/  LDC.64 R8, c[0x0][0x388] ;  /* 0x0000e200ff087b82 */ /* 0x000e680000000a00 */
[CC--:B------:R-:W-:Y:S02]  /*0710*/  @P1 IADD3 R13, PT, PT, R20.reuse, R21.reuse, RZ ;  /* 0x00000015140d1210 */ /* 0x0c0fe40007ffe0ff */
[----:B------:R-:W-:Y:S02]  /*0720*/  @P1 IADD3 R12, P2, PT, R20, R21, RZ ;  /* 0x00000015140c1210 */ /* 0x000fe40007f5e0ff */
[----:B------:R-:W2:Y:S02]  /*0730*/  @P1 LDC.64 R2, c[0x0][0x380] ;  /* 0x0000e000ff021b82 */ /* 0x000ea40000000a00 */
[----:B------:R-:W-:-:S06]  /*0740*/  @P1 IADD3.X R14, PT, PT, RZ, RZ, RZ, P2, !PT ;  /* 0x000000ffff0e1210 */ /* 0x000fcc00017fe4ff */
[----:B------:R-:W3:Y:S01]  /*0750*/  LDC.64 R4, c[0x0][0x380] ;  /* 0x0000e000ff047b82 */ /* 0x000ee20000000a00 */
[----:B0-----:R-:W-:-:S04]  /*0760*/  @P1 IMAD.WIDE.U32 R10, R13, 0x4, R10 ;  /* 0x000000040d0a1825 */ /* 0x001fc800078e000a */
[C---:B------:R-:W-:Y:S01]  /*0770*/  @P1 IMAD R13, R21.reuse, R17, R0 ;  /* 0x00000011150d1224 */ /* 0x040fe200078e0200 */
[----:B------:R-:W-:Y:S01]  /*0780*/  @P1 IADD3 R21, PT, PT, R21, 0x2, RZ ;  /* 0x0000000215151810 */ /* 0x000fe20007ffe0ff */
[----:B------:R-:W4:Y:S01]  /*0790*/  @P1 LDG.E R11, desc[UR4][R10.64] ;  /* 0x000000040a0b1981 */ /* 0x000f22000c1e1900 */
[----:B------:R-:W0:Y:S01]  /*07a0*/  LDC.64 R6, c[0x0][0x388] ;  /* 0x0000e200ff067b82 */ /* 0x000e220000000a00 */
[----:B-1----:R-:W-:Y:S01]  /*07b0*/  @P1 IMAD.WIDE R8, R13, 0x4, R8 ;  /* 0x000000040d081825 */ /* 0x002fe200078e0208 */
[----:B------:R-:W-:Y:S02]  /*07c0*/  @!P0 IADD3 R15, PT, PT, R20, R21, RZ ;  /* 0x00000015140f8210 */ /* 0x000fe40007ffe0ff */
[----:B--2---:R-:W-:Y:S01]  /*07d0*/  @P1 LEA R2, P2, R12, R2, 0x2 ;  /* 0x000000020c021211 */ /* 0x004fe200078410ff */
[----:B------:R-:W-:-:S03]  /*07e0*/  @!P0 IMAD R21, R21, R17, R0 ;  /* 0x0000001115158224 */ /* 0x000fc600078e0200 */
[----:B------:R-:W-:Y:S01]  /*07f0*/  @P1 LEA.HI.X R3, R12, R3, R14, 0x2, P2 ;  /* 0x000000030c031211 */ /* 0x000fe200010f140e */
[----:B------:R-:W-:Y:S01]  /*0800*/  @P1 IMAD.WIDE R12, R17, 0x4, R8 ;  /* 0x00000004110c1825 */ /* 0x000fe200078e0208 */
[----:B------:R-:W4:Y:S03]  /*0810*/  @P1 LDG.E R14, desc[UR4][R8.64] ;  /* 0x00000004080e1981 */ /* 0x000f26000c1e1900 */
[----:B---3--:R-:W-:Y:S01]  /*0820*/  @!P0 IMAD.WIDE.U32 R4, R15, 0x4, R4 ;  /* 0x000000040f048825 */ /* 0x008fe200078e0004 */
[----:B------:R-:W2:Y:S04]  /*0830*/  @P1 LDG.E R2, desc[UR4][R2.64+0x4] ;  /* 0x0000040402021981 */ /* 0x000ea8000c1e1900 */
[----:B------:R-:W2:Y:S01]  /*0840*/  @P1 LDG.E R12, desc[UR4][R12.64] ;  /* 0x000000040c0c1981 */ /* 0x000ea2000c1e1900 */
[----:B0-----:R-:W-:-:S03]  /*0850*/  @!P0 IMAD.WIDE R6, R21, 0x4, R6 ;  /* 0x0000000415068825 */ /* 0x001fc600078e0206 */
[----:B------:R-:W3:Y:S04]  /*0860*/  @!P0 LDG.E R5, desc[UR4][R4.64] ;  /* 0x0000000404058981 */ /* 0x000ee8000c1e1900 */
[----:B------:R-:W3:Y:S01]  /*0870*/  @!P0 LDG.E R6, desc[UR4][R6.64] ;  /* 0x0000000406068981 */ /* 0x000ee2000c1e1900 */
[----:B----4-:R-:W-:-:S04]  /*0880*/  @P1 FFMA R11, R11, R14, R24 ;  /* 0x0000000e0b0b1223 */ /* 0x010fc80000000018 */
[----:B--2---:R-:W-:-:S04]  /*0890*/  @P1 FFMA R24, R2, R12, R11 ;  /* 0x0000000c02181223 */ /* 0x004fc8000000000b */
[----:B---3--:R-:W-:-:S07]  /*08a0*/  @!P0 FFMA R24, R5, R6, R24 ;  /* 0x0000000605188223 */ /* 0x008fce0000000018 */
.L_x_2:
[----:B------:R-:W0:Y:S01]  /*08b0*/  LDC.64 R2, c[0x0][0x390] ;  /* 0x0000e400ff027b82 */ /* 0x000e220000000a00 */
[----:B------:R-:W-:-:S04]  /*08c0*/  IMAD R17, R16, R17, R0 ;  /* 0x0000001110117224 */ /* 0x000fc800078e0200 */
[----:B0-----:R-:W-:-:S05]  /*08d0*/  IMAD.WIDE R2, R17, 0x4, R2 ;  /* 0x0000000411027825 */ /* 0x001fca00078e0202 */
[----:B------:R-:W-:Y:S01]  /*08e0*/  STG.E desc[UR4][R2.64], R24 ;  /* 0x0000001802007986 */ /* 0x000fe2000c101904 */
[----:B------:R-:W-:Y:S05]  /*08f0*/  EXIT ;  /* 0x000000000000794d */ /* 0x000fea0003800000 */
.L_x_6:
        /* <DEDUP_REMOVED lines=16> */
.L_x_10:


//--------------------- .text._Z15matrixAddKernelPfS_S_ii --------------------------
	.section	.text._Z15matrixAddKernelPfS_S_ii,"ax",@progbits
	.align	128
        .global         _Z15matrixAddKernelPfS_S_ii
        .type           _Z15matrixAddKernelPfS_S_ii,@function
        .size           _Z15matrixAddKernelPfS_S_ii,(.L_x_11 - _Z15matrixAddKernelPfS_S_ii)
        .other          _Z15matrixAddKernelPfS_S_ii,@"STO_CUDA_ENTRY STV_DEFAULT"
_Z15matrixAddKernelPfS_S_ii:
.text._Z15matrixAddKernelPfS_S_ii:
        /* <DEDUP_REMOVED lines=15> */
[----:B------:R-:W-:-:S06]  /*00f0*/  IMAD R9, R0, UR6, R7 ;  /* 0x0000000600097c24 */ /* 0x000fcc000f8e0207 */
[----:B------:R-:W2:Y:S08]  /*0100*/  LDC.64 R4, c[0x0][0x388] ;  /* 0x0000e200ff047b82 */ /* 0x000eb00000000a00 */
[----:B------:R-:W3:Y:S01]  /*0110*/  LDC.64 R6, c[0x0][0x390] ;  /* 0x0000e400ff067b82 */ /* 0x000ee20000000a00 */
[----:B0-----:R-:W-:-:S06]  /*0120*/  IMAD.WIDE R2, R9, 0x4, R2 ;  /* 0x0000000409027825 */ /* 0x001fcc00078e0202 */
[----:B-1----:R-:W4:Y:S01]  /*0130*/  LDG.E R2, desc[UR4][R2.64] ;  /* 0x0000000402027981 */ /* 0x002f22000c1e1900 */
[----:B--2---:R-:W-:-:S06]  /*0140*/  IMAD.WIDE R4, R9, 0x4, R4 ;  /* 0x0000000409047825 */ /* 0x004fcc00078e0204 */
[----:B------:R-:W4:Y:S01]  /*0150*/  LDG.E R5, desc[UR4][R4.64] ;  /* 0x0000000404057981 */ /* 0x000f22000c1e1900 */
[----:B---3--:R-:W-:-:S04]  /*0160*/  IMAD.WIDE R6, R9, 0x4, R6 ;  /* 0x0000000409067825 */ /* 0x008fc800078e0206 */
[----:B----4-:R-:W-:-:S05]  /*0170*/  FADD R9, R2, R5 ;  /* 0x0000000502097221 */ /* 0x010fca0000000000 */
[----:B------:R-:W-:Y:S01]  /*0180*/  STG.E desc[UR4][R6.64], R9 ;  /* 0x0000000906007986 */ /* 0x000fe2000c101904 */
[----:B------:R-:W-:Y:S05]  /*0190*/  EXIT ;  /* 0x000000000000794d */ /* 0x000fea0003800000 */
.L_x_7:
        /* <DEDUP_REMOVED lines=14> */
.L_x_11:


//--------------------- .nv.shared.reserved.0     --------------------------
	.section	.nv.shared.reserved.0,"aw",@nobits
	.weak		__nv_reservedSMEM_offset_0_alias
	.size		__nv_reservedSMEM_offset_0_alias, 0, 64
	.other		__nv_reservedSMEM_offset_0_alias,@"STO_CUDA_RESERVED_SHARED STV_DEFAULT"
__nv_reservedSMEM_offset_0_alias:
	.zero		0
	.zero		64


//--------------------- .nv.constant0._Z26matrixScalarMultiplyKernelPfS_fii --------------------------
	.section	.nv.constant0._Z26matrixScalarMultiplyKernelPfS_fii,"a",@progbits
	.sectionflags	@""
	.align	4
.nv.constant0._Z26matrixScalarMultiplyKernelPfS_fii:
	.zero		924


//--------------------- .nv.constant0._Z21matrixTransposeKernelPfS_ii --------------------------
	.section	.nv.constant0._Z21matrixTransposeKernelPfS_ii,"a",@progbits
	.sectionflags	@""
	.align	4
.nv.constant0._Z21matrixTransposeKernelPfS_ii:
	.zero		920


//--------------------- .nv.constant0._Z20matrixMultiplyKernelPfS_S_iii --------------------------
	.section	.nv.constant0._Z20matrixMultiplyKernelPfS_S_iii,"a",@progbits
	.sectionflags	@""
	.align	4
.nv.constant0._Z20matrixMultiplyKernelPfS_S_iii:
	.zero		932


//--------------------- .nv.constant0._Z15matrixAddKernelPfS_S_ii --------------------------
	.section	.nv.constant0._Z15matrixAddKernelPfS_S_ii,"a",@progbits
	.sectionflags	@""
	.align	4
.nv.constant0._Z15matrixAddKernelPfS_S_ii:
	.zero		928


//--------------------- SYMBOLS --------------------------

	.type		.nv.reservedSmem.offset0,@object
	.size		.nv.reservedSmem.offset0,0x4
